//
// Generated by NVIDIA NVVM Compiler
//
// Compiler Build ID: CL-36424714
// Cuda compilation tools, release 13.0, V13.0.88
// Based on NVVM 20.0.0
//

.version 9.0
.target sm_100
.address_size 64

	// .globl	_Z12idx_calc_tidPi
.extern .func  (.param .b32 func_retval0) vprintf
(
	.param .b64 vprintf_param_0,
	.param .b64 vprintf_param_1
)
;
.global .align 1 .b8 $str[27] = {116, 104, 114, 101, 97, 100, 120, 32, 45, 32, 120, 58, 32, 37, 100, 44, 32, 100, 97, 116, 97, 58, 32, 37, 100, 10};
.global .align 1 .b8 $str$1[54] = {98, 108, 111, 99, 107, 73, 100, 120, 32, 45, 32, 120, 58, 32, 37, 100, 44, 32, 116, 104, 114, 101, 97, 100, 120, 32, 45, 32, 120, 58, 32, 37, 100, 44, 32, 103, 105, 100, 58, 32, 37, 100, 44, 32, 100, 97, 116, 97, 58, 32, 37, 100, 10};

.visible .entry _Z12idx_calc_tidPi(
	.param .u64 .ptr .align 1 _Z12idx_calc_tidPi_param_0
)
{
	.local .align 8 .b8 	__local_depot0[8];
	.reg .b64 	%SP;
	.reg .b64 	%SPL;
	.reg .b32 	%r<5>;
	.reg .b64 	%rd<9>;

	mov.u64 	%SPL, __local_depot0;
	cvta.local.u64 	%SP, %SPL;
	ld.param.u64 	%rd1, [_Z12idx_calc_tidPi_param_0];
	cvta.to.global.u64 	%rd2, %rd1;
	add.u64 	%rd3, %SP, 0;
	add.u64 	%rd4, %SPL, 0;
	mov.u32 	%r1, %tid.x;
	mul.wide.u32 	%rd5, %r1, 4;
	add.s64 	%rd6, %rd2, %rd5;
	ld.global.u32 	%r2, [%rd6];
	st.local.v2.u32 	[%rd4], {%r1, %r2};
	mov.u64 	%rd7, $str;
	cvta.global.u64 	%rd8, %rd7;
	{ // callseq 0, 0
	.param .b64 param0;
	st.param.b64 	[param0], %rd8;
	.param .b64 param1;
	st.param.b64 	[param1], %rd3;
	.param .b32 retval0;
	call.uni (retval0), 
	vprintf, 
	(
	param0, 
	param1
	);
	ld.param.b32 	%r3, [retval0];
	} // callseq 0
	ret;

}
	// .globl	_Z12idx_calc_gidPi
.visible .entry _Z12idx_calc_gidPi(
	.param .u64 .ptr .align 1 _Z12idx_calc_gidPi_param_0
)
{
	.local .align 16 .b8 	__local_depot1[16];
	.reg .b64 	%SP;
	.reg .b64 	%SPL;
	.reg .b32 	%r<8>;
	.reg .b64 	%rd<9>;

	mov.u64 	%SPL, __local_depot1;
	cvta.local.u64 	%SP, %SPL;
	ld.param.u64 	%rd1, [_Z12idx_calc_gidPi_param_0];
	cvta.to.global.u64 	%rd2, %rd1;
	add.u64 	%rd3, %SP, 0;
	add.u64 	%rd4, %SPL, 0;
	mov.u32 	%r1, %tid.x;
	mov.u32 	%r2, %ctaid.x;
	mov.u32 	%r3, %ntid.x;
	mad.lo.s32 	%r4, %r2, %r3, %r1;
	mul.wide.s32 	%rd5, %r4, 4;
	add.s64 	%rd6, %rd2, %rd5;
	ld.global.u32 	%r5, [%rd6];
	st.local.v4.u32 	[%rd4], {%r2, %r1, %r4, %r5};
	mov.u64 	%rd7, $str$1;
	cvta.global.u64 	%rd8, %rd7;
	{ // callseq 1, 0
	.param .b64 param0;
	st.param.b64 	[param0], %rd8;
	.param .b64 param1;
	st.param.b64 	[param1], %rd3;
	.param .b32 retval0;
	call.uni (retval0), 
	vprintf, 
	(
	param0, 
	param1
	);
	ld.param.b32 	%r6, [retval0];
	} // callseq 1
	ret;

}
	// .globl	_Z14idx_calc_gid2DPi
.visible .entry _Z14idx_calc_gid2DPi(
	.param .u64 .ptr .align 1 _Z14idx_calc_gid2DPi_param_0
)
{
	.local .align 16 .b8 	__local_depot2[16];
	.reg .b64 	%SP;
	.reg .b64 	%SPL;
	.reg .b32 	%r<11>;
	.reg .b64 	%rd<9>;

	mov.u64 	%SPL, __local_depot2;
	cvta.local.u64 	%SP, %SPL;
	ld.param.u64 	%rd1, [_Z14idx_calc_gid2DPi_param_0];
	cvta.to.global.u64 	%rd2, %rd1;
	add.u64 	%rd3, %SP, 0;
	add.u64 	%rd4, %SPL, 0;
	mov.u32 	%r1, %tid.x;
	mov.u32 	%r2, %nctaid.x;
	mov.u32 	%r3, %ntid.x;
	mov.u32 	%r4, %ctaid.y;
	mov.u32 	%r5, %ctaid.x;
	mad.lo.s32 	%r6, %r4, %r2, %r5;
	mad.lo.s32 	%r7, %r6, %r3, %r1;
	mul.wide.s32 	%rd5, %r7, 4;
	add.s64 	%rd6, %rd2, %rd5;
	ld.global.u32 	%r8, [%rd6];
	st.local.v4.u32 	[%rd4], {%r5, %r1, %r7, %r8};
	mov.u64 	%rd7, $str$1;
	cvta.global.u64 	%rd8, %rd7;
	{ // callseq 2, 0
	.param .b64 param0;
	st.param.b64 	[param0], %rd8;
	.param .b64 param1;
	st.param.b64 	[param1], %rd3;
	.param .b32 retval0;
	call.uni (retval0), 
	vprintf, 
	(
	param0, 
	param1
	);
	ld.param.b32 	%r9, [retval0];
	} // callseq 2
	ret;

}
	// .globl	_Z15idx_calc_gid2D2Pi
.visible .entry _Z15idx_calc_gid2D2Pi(
	.param .u64 .ptr .align 1 _Z15idx_calc_gid2D2Pi_param_0
)
{
	.local .align 16 .b8 	__local_depot3[16];
	.reg .b64 	%SP;
	.reg .b64 	%SPL;
	.reg .b32 	%r<13>;
	.reg .b64 	%rd<9>;

	mov.u64 	%SPL, __local_depot3;
	cvta.local.u64 	%SP, %SPL;
	ld.param.u64 	%rd1, [_Z15idx_calc_gid2D2Pi_param_0];
	cvta.to.global.u64 	%rd2, %rd1;
	add.u64 	%rd3, %SP, 0;
	add.u64 	%rd4, %SPL, 0;
	mov.u32 	%r1, %tid.x;
	mov.u32 	%r2, %ntid.x;
	mov.u32 	%r3, %ntid.y;
	mul.lo.s32 	%r4, %r2, %r3;
	mov.u32 	%r5, %nctaid.x;
	mov.u32 	%r6, %ctaid.y;
	mov.u32 	%r7, %ctaid.x;
	mad.lo.s32 	%r8, %r6, %r5, %r7;
	mad.lo.s32 	%r9, %r4, %r8, %r1;
	mul.wide.s32 	%rd5, %r9, 4;
	add.s64 	%rd6, %rd2, %rd5;
	ld.global.u32 	%r10, [%rd6];
	st.local.v4.u32 	[%rd4], {%r7, %r1, %r9, %r10};
	mov.u64 	%rd7, $str$1;
	cvta.global.u64 	%rd8, %rd7;
	{ // callseq 3, 0
	.param .b64 param0;
	st.param.b64 	[param0], %rd8;
	.param .b64 param1;
	st.param.b64 	[param1], %rd3;
	.param .b32 retval0;
	call.uni (retval0), 
	vprintf, 
	(
	param0, 
	param1
	);
	ld.param.b32 	%r11, [retval0];
	} // callseq 3
	ret;

}


// ===== COMPILED SASS (sm_100) =====

	.target	sm_100

	.elftype	@"ET_EXEC"


//--------------------- .note.nv.tkinfo           --------------------------
	.section	.note.nv.tkinfo,"",@"SHT_NOTE"
	.sectionflags	@"SHF_NOTE_NV_TKINFO"
	.tkinfo
        /*0018*/ 	.word	0x00000002
        /*0030*/ 	.string	""
        /*0030*/ 	.string	"ptxas"
        /*0030*/ 	.string	"Cuda compilation tools, release 13.0, V13.0.88"
        /*0030*/ 	.string	"Build cuda_13.0.r13.0/compiler.36424714_0"
        /*0030*/ 	.string	"-arch sm_100 -m 64 "



//--------------------- .note.nv.cuinfo           --------------------------
	.section	.note.nv.cuinfo,"",@"SHT_NOTE"
	.sectionflags	@"SHF_NOTE_NV_CUINFO"
        /*0018*/ 	.short	0x0002
        /*001a*/ 	.short	0x0064
        /*001c*/ 	.short	0x0082
	.zero		2


//--------------------- .nv.info                  --------------------------
	.section	.nv.info,"",@"SHT_CUDA_INFO"
	.align	4


	//----- nvinfo : EIATTR_REGCOUNT
	.align		4
        /*0000*/ 	.byte	0x04, 0x2f
        /*0002*/ 	.short	(.L_3 - .L_2)
	.align		4
.L_2:
        /*0004*/ 	.word	index@(_Z12idx_calc_tidPi)
        /*0008*/ 	.word	0x00000018


	//----- nvinfo : EIATTR_FRAME_SIZE
	.align		4
.L_3:
        /*000c*/ 	.byte	0x04, 0x11
        /*000e*/ 	.short	(.L_5 - .L_4)
	.align		4
.L_4:
        /*0010*/ 	.word	index@(_Z12idx_calc_tidPi)
        /*0014*/ 	.word	0x00000008


	//----- nvinfo : EIATTR_REGCOUNT
	.align		4
.L_5:
        /*0018*/ 	.byte	0x04, 0x2f
        /*001a*/ 	.short	(.L_7 - .L_6)
	.align		4
.L_6:
        /*001c*/ 	.word	index@(_Z12idx_calc_gidPi)
        /*0020*/ 	.word	0x00000018


	//----- nvinfo : EIATTR_FRAME_SIZE
	.align		4
.L_7:
        /*0024*/ 	.byte	0x04, 0x11
        /*0026*/ 	.short	(.L_9 - .L_8)
	.align		4
.L_8:
        /*0028*/ 	.word	index@(_Z12idx_calc_gidPi)
        /*002c*/ 	.word	0x00000010


	//----- nvinfo : EIATTR_REGCOUNT
	.align		4
.L_9:
        /*0030*/ 	.byte	0x04, 0x2f
        /*0032*/ 	.short	(.L_11 - .L_10)
	.align		4
.L_10:
        /*0034*/ 	.word	index@(_Z14idx_calc_gid2DPi)
        /*0038*/ 	.word	0x00000018


	//----- nvinfo : EIATTR_FRAME_SIZE
	.align		4
.L_11:
        /*003c*/ 	.byte	0x04, 0x11
        /*003e*/ 	.short	(.L_13 - .L_12)
	.align		4
.L_12:
        /*0040*/ 	.word	index@(_Z14idx_calc_gid2DPi)
        /*0044*/ 	.word	0x00000010


	//----- nvinfo : EIATTR_REGCOUNT
	.align		4
.L_13:
        /*0048*/ 	.byte	0x04, 0x2f
        /*004a*/ 	.short	(.L_15 - .L_14)
	.align		4
.L_14:
        /*004c*/ 	.word	index@(_Z15idx_calc_gid2D2Pi)
        /*0050*/ 	.word	0x00000018


	//----- nvinfo : EIATTR_FRAME_SIZE
	.align		4
.L_15:
        /*0054*/ 	.byte	0x04, 0x11
        /*0056*/ 	.short	(.L_17 - .L_16)
	.align		4
.L_16:
        /*0058*/ 	.word	index@(_Z15idx_calc_gid2D2Pi)
        /*005c*/ 	.word	0x00000010


	//----- nvinfo : EIATTR_MIN_STACK_SIZE
	.align		4
.L_17:
        /*0060*/ 	.byte	0x04, 0x12
        /*0062*/ 	.short	(.L_19 - .L_18)
	.align		4
.L_18:
        /*0064*/ 	.word	index@(_Z15idx_calc_gid2D2Pi)
        /*0068*/ 	.word	0x00000010


	//----- nvinfo : EIATTR_MIN_STACK_SIZE
	.align		4
.L_19:
        /*006c*/ 	.byte	0x04, 0x12
        /*006e*/ 	.short	(.L_21 - .L_20)
	.align		4
.L_20:
        /*0070*/ 	.word	index@(_Z14idx_calc_gid2DPi)
        /*0074*/ 	.word	0x00000010


	//----- nvinfo : EIATTR_MIN_STACK_SIZE
	.align		4
.L_21:
        /*0078*/ 	.byte	0x04, 0x12
        /*007a*/ 	.short	(.L_23 - .L_22)
	.align		4
.L_22:
        /*007c*/ 	.word	index@(_Z12idx_calc_gidPi)
        /*0080*/ 	.word	0x00000010


	//----- nvinfo : EIATTR_MIN_STACK_SIZE
	.align		4
.L_23:
        /*0084*/ 	.byte	0x04, 0x12
        /*0086*/ 	.short	(.L_25 - .L_24)
	.align		4
.L_24:
        /*0088*/ 	.word	index@(_Z12idx_calc_tidPi)
        /*008c*/ 	.word	0x00000008
.L_25:


//--------------------- .nv.compat                --------------------------
	.section	.nv.compat,"",@"SHT_CUDA_COMPAT_INFO"
	.align	4
        /*0000*/ 	.byte	0x02, 0x09, 0x00, 0x00, 0x02, 0x02, 0x01, 0x00, 0x02, 0x05, 0x05, 0x00, 0x03, 0x07, 0x01, 0x01
        /*0010*/ 	.byte	0x02, 0x03, 0x00, 0x00, 0x02, 0x06, 0x01, 0x00, 0x04, 0x0b, 0x08, 0x00, 0x09, 0x00, 0x00, 0x00
        /*0020*/ 	.byte	0x00, 0x00, 0x00, 0x00


//--------------------- .nv.info._Z15idx_calc_gid2D2Pi --------------------------
	.section	.nv.info._Z15idx_calc_gid2D2Pi,"",@"SHT_CUDA_INFO"
	.sectionflags	@""
	.align	4


	//----- nvinfo : EIATTR_CUDA_API_VERSION
	.align		4
        /*0000*/ 	.byte	0x04, 0x37
        /*0002*/ 	.short	(.L_27 - .L_26)
.L_26:
        /*0004*/ 	.word	0x00000082


	//----- nvinfo : EIATTR_KPARAM_INFO
	.align		4
.L_27:
        /*0008*/ 	.byte	0x04, 0x17
        /*000a*/ 	.short	(.L_29 - .L_28)
.L_28:
        /*000c*/ 	.word	0x00000000
        /*0010*/ 	.short	0x0000
        /*0012*/ 	.short	0x0000
        /*0014*/ 	.byte	0x00, 0xf5, 0x21, 0x00


	//----- nvinfo : EIATTR_SPARSE_MMA_MASK
	.align		4
.L_29:
        /*0018*/ 	.byte	0x03, 0x50
        /*001a*/ 	.short	0x0000


	//----- nvinfo : EIATTR_MAXREG_COUNT
	.align		4
        /*001c*/ 	.byte	0x03, 0x1b
        /*001e*/ 	.short	0x00ff


	//----- nvinfo : EIATTR_EXTERNS
	.align		4
        /*0020*/ 	.byte	0x04, 0x0f
        /*0022*/ 	.short	(.L_31 - .L_30)


	//   ....[0]....
	.align		4
.L_30:
        /*0024*/ 	.word	index@(vprintf)


	//----- nvinfo : EIATTR_MERCURY_ISA_VERSION
	.align		4
.L_31:
        /*0028*/ 	.byte	0x03, 0x5f
        /*002a*/ 	.short	0x0101


	//----- nvinfo : EIATTR_VRC_CTA_INIT_COUNT
	.align		4
        /*002c*/ 	.byte	0x02, 0x4a
	.zero		1
	.zero		1


	//----- nvinfo : EIATTR_SYSCALL_OFFSETS
	.align		4
        /*0030*/ 	.byte	0x04, 0x46
        /*0032*/ 	.short	(.L_33 - .L_32)


	//   ....[0]....
.L_32:
        /*0034*/ 	.word	0x000001a0


	//----- nvinfo : EIATTR_EXIT_INSTR_OFFSETS
	.align		4
.L_33:
        /*0038*/ 	.byte	0x04, 0x1c
        /*003a*/ 	.short	(.L_35 - .L_34)


	//   ....[0]....
.L_34:
        /*003c*/ 	.word	0x000001b0


	//----- nvinfo : EIATTR_CBANK_PARAM_SIZE
	.align		4
.L_35:
        /*0040*/ 	.byte	0x03, 0x19
        /*0042*/ 	.short	0x0008


	//----- nvinfo : EIATTR_PARAM_CBANK
	.align		4
        /*0044*/ 	.byte	0x04, 0x0a
        /*0046*/ 	.short	(.L_37 - .L_36)
	.align		4
.L_36:
        /*0048*/ 	.word	index@(.nv.constant0._Z15idx_calc_gid2D2Pi)
        /*004c*/ 	.short	0x0380
        /*004e*/ 	.short	0x0008


	//----- nvinfo : EIATTR_SW_WAR
	.align		4
.L_37:
        /*0050*/ 	.byte	0x04, 0x36
        /*0052*/ 	.short	(.L_39 - .L_38)
.L_38:
        /*0054*/ 	.word	0x00000008
.L_39:


//--------------------- .nv.info._Z14idx_calc_gid2DPi --------------------------
	.section	.nv.info._Z14idx_calc_gid2DPi,"",@"SHT_CUDA_INFO"
	.sectionflags	@""
	.align	4


	//----- nvinfo : EIATTR_CUDA_API_VERSION
	.align		4
        /*0000*/ 	.byte	0x04, 0x37
        /*0002*/ 	.short	(.L_41 - .L_40)
.L_40:
        /*0004*/ 	.word	0x00000082


	//----- nvinfo : EIATTR_KPARAM_INFO
	.align		4
.L_41:
        /*0008*/ 	.byte	0x04, 0x17
        /*000a*/ 	.short	(.L_43 - .L_42)
.L_42:
        /*000c*/ 	.word	0x00000000
        /*0010*/ 	.short	0x0000
        /*0012*/ 	.short	0x0000
        /*0014*/ 	.byte	0x00, 0xf5, 0x21, 0x00


	//----- nvinfo : EIATTR_SPARSE_MMA_MASK
	.align		4
.L_43:
        /*0018*/ 	.byte	0x03, 0x50
        /*001a*/ 	.short	0x0000


	//----- nvinfo : EIATTR_MAXREG_COUNT
	.align		4
        /*001c*/ 	.byte	0x03, 0x1b
        /*001e*/ 	.short	0x00ff


	//----- nvinfo : EIATTR_EXTERNS
	.align		4
        /*0020*/ 	.byte	0x04, 0x0f
        /*0022*/ 	.short	(.L_45 - .L_44)


	//   ....[0]....
	.align		4
.L_44:
        /*0024*/ 	.word	index@(vprintf)


	//----- nvinfo : EIATTR_MERCURY_ISA_VERSION
	.align		4
.L_45:
        /*0028*/ 	.byte	0x03, 0x5f
        /*002a*/ 	.short	0x0101


	//----- nvinfo : EIATTR_VRC_CTA_INIT_COUNT
	.align		4
        /*002c*/ 	.byte	0x02, 0x4a
	.zero		1
	.zero		1


	//----- nvinfo : EIATTR_SYSCALL_OFFSETS
	.align		4
        /*0030*/ 	.byte	0x04, 0x46
        /*0032*/ 	.short	(.L_47 - .L_46)


	//   ....[0]....
.L_46:
        /*0034*/ 	.word	0x00000180


	//----- nvinfo : EIATTR_EXIT_INSTR_OFFSETS
	.align		4
.L_47:
        /*0038*/ 	.byte	0x04, 0x1c
        /*003a*/ 	.short	(.L_49 - .L_48)


	//   ....[0]....
.L_48:
        /*003c*/ 	.word	0x00000190


	//----- nvinfo : EIATTR_CBANK_PARAM_SIZE
	.align		4
.L_49:
        /*0040*/ 	.byte	0x03, 0x19
        /*0042*/ 	.short	0x0008


	//----- nvinfo : EIATTR_PARAM_CBANK
	.align		4
        /*0044*/ 	.byte	0x04, 0x0a
        /*0046*/ 	.short	(.L_51 - .L_50)
	.align		4
.L_50:
        /*0048*/ 	.word	index@(.nv.constant0._Z14idx_calc_gid2DPi)
        /*004c*/ 	.short	0x0380
        /*004e*/ 	.short	0x0008


	//----- nvinfo : EIATTR_SW_WAR
	.align		4
.L_51:
        /*0050*/ 	.byte	0x04, 0x36
        /*0052*/ 	.short	(.L_53 - .L_52)
.L_52:
        /*0054*/ 	.word	0x00000008
.L_53:


//--------------------- .nv.info._Z12idx_calc_gidPi --------------------------
	.section	.nv.info._Z12idx_calc_gidPi,"",@"SHT_CUDA_INFO"
	.sectionflags	@""
	.align	4


	//----- nvinfo : EIATTR_CUDA_API_VERSION
	.align		4
        /*0000*/ 	.byte	0x04, 0x37
        /*0002*/ 	.short	(.L_55 - .L_54)
.L_54:
        /*0004*/ 	.word	0x00000082


	//----- nvinfo : EIATTR_KPARAM_INFO
	.align		4
.L_55:
        /*0008*/ 	.byte	0x04, 0x17
        /*000a*/ 	.short	(.L_57 - .L_56)
.L_56:
        /*000c*/ 	.word	0x00000000
        /*0010*/ 	.short	0x0000
        /*0012*/ 	.short	0x0000
        /*0014*/ 	.byte	0x00, 0xf5, 0x21, 0x00


	//----- nvinfo : EIATTR_SPARSE_MMA_MASK
	.align		4
.L_57:
        /*0018*/ 	.byte	0x03, 0x50
        /*001a*/ 	.short	0x0000


	//----- nvinfo : EIATTR_MAXREG_COUNT
	.align		4
        /*001c*/ 	.byte	0x03, 0x1b
        /*001e*/ 	.short	0x00ff


	//----- nvinfo : EIATTR_EXTERNS
	.align		4
        /*0020*/ 	.byte	0x04, 0x0f
        /*0022*/ 	.short	(.L_59 - .L_58)


	//   ....[0]....
	.align		4
.L_58:
        /*0024*/ 	.word	index@(vprintf)


	//----- nvinfo : EIATTR_MERCURY_ISA_VERSION
	.align		4
.L_59:
        /*0028*/ 	.byte	0x03, 0x5f
        /*002a*/ 	.short	0x0101


	//----- nvinfo : EIATTR_VRC_CTA_INIT_COUNT
	.align		4
        /*002c*/ 	.byte	0x02, 0x4a
	.zero		1
	.zero		1


	//----- nvinfo : EIATTR_SYSCALL_OFFSETS
	.align		4
        /*0030*/ 	.byte	0x04, 0x46
        /*0032*/ 	.short	(.L_61 - .L_60)


	//   ....[0]....
.L_60:
        /*0034*/ 	.word	0x00000150


	//----- nvinfo : EIATTR_EXIT_INSTR_OFFSETS
	.align		4
.L_61:
        /*0038*/ 	.byte	0x04, 0x1c
        /*003a*/ 	.short	(.L_63 - .L_62)


	//   ....[0]....
.L_62:
        /*003c*/ 	.word	0x00000160


	//----- nvinfo : EIATTR_CBANK_PARAM_SIZE
	.align		4
.L_63:
        /*0040*/ 	.byte	0x03, 0x19
        /*0042*/ 	.short	0x0008


	//----- nvinfo : EIATTR_PARAM_CBANK
	.align		4
        /*0044*/ 	.byte	0x04, 0x0a
        /*0046*/ 	.short	(.L_65 - .L_64)
	.align		4
.L_64:
        /*0048*/ 	.word	index@(.nv.constant0._Z12idx_calc_gidPi)
        /*004c*/ 	.short	0x0380
        /*004e*/ 	.short	0x0008


	//----- nvinfo : EIATTR_SW_WAR
	.align		4
.L_65:
        /*0050*/ 	.byte	0x04, 0x36
        /*0052*/ 	.short	(.L_67 - .L_66)
.L_66:
        /*0054*/ 	.word	0x00000008
.L_67:


//--------------------- .nv.info._Z12idx_calc_tidPi --------------------------
	.section	.nv.info._Z12idx_calc_tidPi,"",@"SHT_CUDA_INFO"
	.sectionflags	@""
	.align	4


	//----- nvinfo : EIATTR_CUDA_API_VERSION
	.align		4
        /*0000*/ 	.byte	0x04, 0x37
        /*0002*/ 	.short	(.L_69 - .L_68)
.L_68:
        /*0004*/ 	.word	0x00000082


	//----- nvinfo : EIATTR_KPARAM_INFO
	.align		4
.L_69:
        /*0008*/ 	.byte	0x04, 0x17
        /*000a*/ 	.short	(.L_71 - .L_70)
.L_70:
        /*000c*/ 	.word	0x00000000
        /*0010*/ 	.short	0x0000
        /*0012*/ 	.short	0x0000
        /*0014*/ 	.byte	0x00, 0xf5, 0x21, 0x00


	//----- nvinfo : EIATTR_SPARSE_MMA_MASK
	.align		4
.L_71:
        /*0018*/ 	.byte	0x03, 0x50
        /*001a*/ 	.short	0x0000


	//----- nvinfo : EIATTR_MAXREG_COUNT
	.align		4
        /*001c*/ 	.byte	0x03, 0x1b
        /*001e*/ 	.short	0x00ff


	//----- nvinfo : EIATTR_EXTERNS
	.align		4
        /*0020*/ 	.byte	0x04, 0x0f
        /*0022*/ 	.short	(.L_73 - .L_72)


	//   ....[0]....
	.align		4
.L_72:
        /*0024*/ 	.word	index@(vprintf)


	//----- nvinfo : EIATTR_MERCURY_ISA_VERSION
	.align		4
.L_73:
        /*0028*/ 	.byte	0x03, 0x5f
        /*002a*/ 	.short	0x0101


	//----- nvinfo : EIATTR_VRC_CTA_INIT_COUNT
	.align		4
        /*002c*/ 	.byte	0x02, 0x4a
	.zero		1
	.zero		1


	//----- nvinfo : EIATTR_SYSCALL_OFFSETS
	.align		4
        /*0030*/ 	.byte	0x04, 0x46
        /*0032*/ 	.short	(.L_75 - .L_74)


	//   ....[0]....
.L_74:
        /*0034*/ 	.word	0x00000120


	//----- nvinfo : EIATTR_EXIT_INSTR_OFFSETS
	.align		4
.L_75:
        /*0038*/ 	.byte	0x04, 0x1c
        /*003a*/ 	.short	(.L_77 - .L_76)


	//   ....[0]....
.L_76:
        /*003c*/ 	.word	0x00000130


	//----- nvinfo : EIATTR_CBANK_PARAM_SIZE
	.align		4
.L_77:
        /*0040*/ 	.byte	0x03, 0x19
        /*0042*/ 	.short	0x0008


	//----- nvinfo : EIATTR_PARAM_CBANK
	.align		4
        /*0044*/ 	.byte	0x04, 0x0a
        /*0046*/ 	.short	(.L_79 - .L_78)
	.align		4
.L_78:
        /*0048*/ 	.word	index@(.nv.constant0._Z12idx_calc_tidPi)
        /*004c*/ 	.short	0x0380
        /*004e*/ 	.short	0x0008


	//----- nvinfo : EIATTR_SW_WAR
	.align		4
.L_79:
        /*0050*/ 	.byte	0x04, 0x36
        /*0052*/ 	.short	(.L_81 - .L_80)
.L_80:
        /*0054*/ 	.word	0x00000008
.L_81:


//--------------------- .nv.callgraph             --------------------------
	.section	.nv.callgraph,"",@"SHT_CUDA_CALLGRAPH"
	.align	4
	.sectionentsize	8
	.align		4
        /*0000*/ 	.word	0x00000000
	.align		4
        /*0004*/ 	.word	0xffffffff
	.align		4
        /*0008*/ 	.word	index@(_Z15idx_calc_gid2D2Pi)
	.align		4
        /*000c*/ 	.word	index@(vprintf)
	.align		4
        /*0010*/ 	.word	index@(_Z14idx_calc_gid2DPi)
	.align		4
        /*0014*/ 	.word	index@(vprintf)
	.align		4
        /*0018*/ 	.word	index@(_Z12idx_calc_gidPi)
	.align		4
        /*001c*/ 	.word	index@(vprintf)
	.align		4
        /*0020*/ 	.word	index@(_Z12idx_calc_tidPi)
	.align		4
        /*0024*/ 	.word	index@(vprintf)
	.align		4
        /*0028*/ 	.word	0x00000000
	.align		4
        /*002c*/ 	.word	0xfffffffe
	.align		4
        /*0030*/ 	.word	0x00000000
	.align		4
        /*0034*/ 	.word	0xfffffffd
	.align		4
        /*0038*/ 	.word	0x00000000
	.align		4
        /*003c*/ 	.word	0xfffffffc


//--------------------- .nv.constant4             --------------------------
	.section	.nv.constant4,"a",@progbits
	.align	8
	.align		8
.nv.constant4:
        /*0000*/ 	.dword	vprintf
	.align		8
        /*0008*/ 	.dword	$str
	.align		8
        /*0010*/ 	.dword	$str$1


//--------------------- .text._Z15idx_calc_gid2D2Pi --------------------------
	.section	.text._Z15idx_calc_gid2D2Pi,"ax",@progbits
	.align	128
        .global         _Z15idx_calc_gid2D2Pi
        .type           _Z15idx_calc_gid2D2Pi,@function
        .size           _Z15idx_calc_gid2D2Pi,(.L_x_8 - _Z15idx_calc_gid2D2Pi)
        .other          _Z15idx_calc_gid2D2Pi,@"STO_CUDA_ENTRY STV_DEFAULT"
_Z15idx_calc_gid2D2Pi:
.text._Z15idx_calc_gid2D2Pi:
[----:B------:R-:W0:Y:S01]  /*0000*/  LDC R1, c[0x0][0x37c] ;  /* 0x0000df00ff017b82 */ /* 0x000e220000000800 */
[----:B------:R-:W1:Y:S01]  /*0010*/  S2R R5, SR_CTAID.Y ;  /* 0x0000000000057919 */ /* 0x000e620000002600 */
[----:B------:R-:W2:Y:S06]  /*0020*/  LDCU UR8, c[0x0][0x2fc] ;  /* 0x00005f80ff0877ac */ /* 0x000eac0008000800 */
[----:B------:R-:W3:Y:S01]  /*0030*/  LDC.64 R2, c[0x0][0x380] ;  /* 0x0000e000ff027b82 */ /* 0x000ee20000000a00 */
[----:B0-----:R-:W-:Y:S01]  /*0040*/  VIADD R1, R1, 0xfffffff0 ;  /* 0xfffffff001017836 */ /* 0x001fe20000000000 */
[----:B------:R-:W1:Y:S01]  /*0050*/  S2R R12, SR_CTAID.X ;  /* 0x00000000000c7919 */ /* 0x000e620000002500 */
[----:B------:R-:W0:Y:S01]  /*0060*/  LDCU UR4, c[0x0][0x360] ;  /* 0x00006c00ff0477ac */ /* 0x000e220008000800 */
[----:B------:R-:W4:Y:S01]  /*0070*/  S2R R13, SR_TID.X ;  /* 0x00000000000d7919 */ /* 0x000f220000002100 */
[----:B------:R-:W0:Y:S01]  /*0080*/  LDCU UR5, c[0x0][0x364] ;  /* 0x00006c80ff0577ac */ /* 0x000e220008000800 */
[----:B------:R-:W1:Y:S01]  /*0090*/  LDCU UR9, c[0x0][0x370] ;  /* 0x00006e00ff0977ac */ /* 0x000e620008000800 */
[----:B------:R-:W5:Y:S01]  /*00a0*/  LDCU.64 UR6, c[0x0][0x358] ;  /* 0x00006b00ff0677ac */ /* 0x000f620008000a00 */
[----:B0-----:R-:W-:Y:S01]  /*00b0*/  UIMAD UR4, UR4, UR5, URZ ;  /* 0x00000005040472a4 */ /* 0x001fe2000f8e02ff */
[----:B-1----:R-:W-:-:S05]  /*00c0*/  IMAD R14, R5, UR9, R12 ;  /* 0x00000009050e7c24 */ /* 0x002fca000f8e020c */
[----:B----4-:R-:W-:-:S04]  /*00d0*/  IMAD R14, R14, UR4, R13 ;  /* 0x000000040e0e7c24 */ /* 0x010fc8000f8e020d */
[----:B---3--:R-:W-:-:S05]  /*00e0*/  IMAD.WIDE R2, R14, 0x4, R2 ;  /* 0x000000040e027825 */ /* 0x008fca00078e0202 */
[----:B-----5:R-:W3:Y:S01]  /*00f0*/  LDG.E R15, desc[UR6][R2.64] ;  /* 0x00000006020f7981 */ /* 0x020ee2000c1e1900 */
[----:B------:R-:W-:Y:S01]  /*0100*/  MOV R0, 0x0 ;  /* 0x0000000000007802 */ /* 0x000fe20000000f00 */
[----:B------:R-:W0:Y:S03]  /*0110*/  LDCU UR4, c[0x0][0x2f8] ;  /* 0x00005f00ff0477ac */ /* 0x000e260008000800 */
[----:B------:R1:W4:Y:S01]  /*0120*/  LDC.64 R8, c[0x4][R0] ;  /* 0x0100000000087b82 */ /* 0x0003220000000a00 */
[----:B------:R-:W5:Y:S01]  /*0130*/  LDCU.64 UR6, c[0x4][0x10] ;  /* 0x01000200ff0677ac */ /* 0x000f620008000a00 */
[----:B0-----:R-:W-:Y:S01]  /*0140*/  IADD3 R6, P0, PT, R1, UR4, RZ ;  /* 0x0000000401067c10 */ /* 0x001fe2000ff1e0ff */
[----:B-----5:R-:W-:Y:S01]  /*0150*/  IMAD.U32 R4, RZ, RZ, UR6 ;  /* 0x00000006ff047e24 */ /* 0x020fe2000f8e00ff */
[----:B------:R-:W-:Y:S02]  /*0160*/  MOV R5, UR7 ;  /* 0x0000000700057c02 */ /* 0x000fe40008000f00 */
[----:B--2---:R-:W-:Y:S01]  /*0170*/  IADD3.X R7, PT, PT, RZ, UR8, RZ, P0, !PT ;  /* 0x00000008ff077c10 */ /* 0x004fe200087fe4ff */
[----:B---34-:R1:W-:Y:S08]  /*0180*/  STL.128 [R1], R12 ;  /* 0x0000000c01007387 */ /* 0x0183f00000100c00 */
[----:B------:R-:W-:-:S07]  /*0190*/  LEPC R20, `(.L_x_0) ;  /* 0x000000001014794e */ /* 0x000fce0000000000 */
[----:B-1----:R-:W-:Y:S05]  /*01a0*/  CALL.ABS.NOINC R8 ;  /* 0x0000000008007343 */ /* 0x002fea0003c00000 */
.L_x_0:
[----:B------:R-:W-:Y:S05]  /*01b0*/  EXIT ;  /* 0x000000000000794d */ /* 0x000fea0003800000 */
.L_x_1:
[----:B------:R-:W-:-:S00]  /*01c0*/  BRA `(.L_x_1) ;  /* 0xfffffffc00fc7947 */ /* 0x000fc0000383ffff */
[----:B------:R-:W-:-:S00]  /*01d0*/  NOP ;  /* 0x0000000000007918 */ /* 0x000fc00000000000 */
        /* <DEDUP_REMOVED lines=10> */
.L_x_8:


//--------------------- .text._Z14idx_calc_gid2DPi --------------------------
	.section	.text._Z14idx_calc_gid2DPi,"ax",@progbits
	.align	128
        .global         _Z14idx_calc_gid2DPi
        .type           _Z14idx_calc_gid2DPi,@function
        .size           _Z14idx_calc_gid2DPi,(.L_x_9 - _Z14idx_calc_gid2DPi)
        .other          _Z14idx_calc_gid2DPi,@"STO_CUDA_ENTRY STV_DEFAULT"
_Z14idx_calc_gid2DPi:
.text._Z14idx_calc_gid2DPi:
[----:B------:R-:W0:Y:S01]  /*0000*/  LDC R1, c[0x0][0x37c] ;  /* 0x0000df00ff017b82 */ /* 0x000e220000000800 */
[----:B------:R-:W1:Y:S01]  /*0010*/  S2R R5, SR_CTAID.Y ;  /* 0x0000000000057919 */ /* 0x000e620000002600 */
[----:B------:R-:W2:Y:S06]  /*0020*/  LDCU UR6, c[0x0][0x2fc] ;  /* 0x00005f80ff0677ac */ /* 0x000eac0008000800 */
[----:B------:R-:W3:Y:S01]  /*0030*/  LDC.64 R2, c[0x0][0x380] ;  /* 0x0000e000ff027b82 */ /* 0x000ee20000000a00 */
[----:B0-----:R-:W-:Y:S01]  /*0040*/  VIADD R1, R1, 0xfffffff0 ;  /* 0xfffffff001017836 */ /* 0x001fe20000000000 */
[----:B------:R-:W1:Y:S01]  /*0050*/  S2R R12, SR_CTAID.X ;  /* 0x00000000000c7919 */ /* 0x000e620000002500 */
[----:B------:R-:W1:Y:S01]  /*0060*/  LDCU UR7, c[0x0][0x370] ;  /* 0x00006e00ff0777ac */ /* 0x000e620008000800 */
[----:B------:R-:W0:Y:S01]  /*0070*/  S2R R13, SR_TID.X ;  /* 0x00000000000d7919 */ /* 0x000e220000002100 */
[----:B------:R-:W0:Y:S01]  /*0080*/  LDCU UR8, c[0x0][0x360] ;  /* 0x00006c00ff0877ac */ /* 0x000e220008000800 */
[----:B------:R-:W4:Y:S01]  /*0090*/  LDCU.64 UR4, c[0x0][0x358] ;  /* 0x00006b00ff0477ac */ /* 0x000f220008000a00 */
[----:B-1----:R-:W-:-:S04]  /*00a0*/  IMAD R14, R5, UR7, R12 ;  /* 0x00000007050e7c24 */ /* 0x002fc8000f8e020c */
[----:B0-----:R-:W-:Y:S01]  /*00b0*/  IMAD R14, R14, UR8, R13 ;  /* 0x000000080e0e7c24 */ /* 0x001fe2000f8e020d */
[----:B------:R-:W-:Y:S01]  /*00c0*/  MOV R0, 0x0 ;  /* 0x0000000000007802 */ /* 0x000fe20000000f00 */
[----:B------:R-:W0:Y:S02]  /*00d0*/  LDCU.64 UR8, c[0x4][0x10] ;  /* 0x01000200ff0877ac */ /* 0x000e240008000a00 */
[----:B---3--:R-:W-:-:S05]  /*00e0*/  IMAD.WIDE R2, R14, 0x4, R2 ;  /* 0x000000040e027825 */ /* 0x008fca00078e0202 */
[----:B----4-:R-:W3:Y:S01]  /*00f0*/  LDG.E R15, desc[UR4][R2.64] ;  /* 0x00000004020f7981 */ /* 0x010ee2000c1e1900 */
[----:B------:R-:W1:Y:S01]  /*0100*/  LDCU UR4, c[0x0][0x2f8] ;  /* 0x00005f00ff0477ac */ /* 0x000e620008000800 */
[----:B------:R4:W3:Y:S01]  /*0110*/  LDC.64 R8, c[0x4][R0] ;  /* 0x0100000000087b82 */ /* 0x0008e20000000a00 */
[----:B0-----:R-:W-:Y:S01]  /*0120*/  IMAD.U32 R4, RZ, RZ, UR8 ;  /* 0x00000008ff047e24 */ /* 0x001fe2000f8e00ff */
[----:B------:R-:W-:Y:S02]  /*0130*/  MOV R5, UR9 ;  /* 0x0000000900057c02 */ /* 0x000fe40008000f00 */
[----:B-1----:R-:W-:-:S04]  /*0140*/  IADD3 R6, P0, PT, R1, UR4, RZ ;  /* 0x0000000401067c10 */ /* 0x002fc8000ff1e0ff */
[----:B--2---:R-:W-:Y:S01]  /*0150*/  IADD3.X R7, PT, PT, RZ, UR6, RZ, P0, !PT ;  /* 0x00000006ff077c10 */ /* 0x004fe200087fe4ff */
[----:B---3--:R4:W-:Y:S08]  /*0160*/  STL.128 [R1], R12 ;  /* 0x0000000c01007387 */ /* 0x0089f00000100c00 */
[----:B------:R-:W-:-:S07]  /*0170*/  LEPC R20, `(.L_x_2) ;  /* 0x000000001014794e */ /* 0x000fce0000000000 */
[----:B----4-:R-:W-:Y:S05]  /*0180*/  CALL.ABS.NOINC R8 ;  /* 0x0000000008007343 */ /* 0x010fea0003c00000 */
.L_x_2:
[----:B------:R-:W-:Y:S05]  /*0190*/  EXIT ;  /* 0x000000000000794d */ /* 0x000fea0003800000 */
.L_x_3:
        /* <DEDUP_REMOVED lines=14> */
.L_x_9:


//--------------------- .text._Z12idx_calc_gidPi  --------------------------
	.section	.text._Z12idx_calc_gidPi,"ax",@progbits
	.align	128
        .global         _Z12idx_calc_gidPi
        .type           _Z12idx_calc_gidPi,@function
        .size           _Z12idx_calc_gidPi,(.L_x_10 - _Z12idx_calc_gidPi)
        .other          _Z12idx_calc_gidPi,@"STO_CUDA_ENTRY STV_DEFAULT"
_Z12idx_calc_gidPi:
.text._Z12idx_calc_gidPi:
[----:B------:R-:W0:Y:S01]  /*0000*/  LDC R1, c[0x0][0x37c] ;  /* 0x0000df00ff017b82 */ /* 0x000e220000000800 */
[----:B------:R-:W1:Y:S07]  /*0010*/  S2R R13, SR_TID.X ;  /* 0x00000000000d7919 */ /* 0x000e6e0000002100 */
[----:B------:R-:W2:Y:S01]  /*0020*/  LDC.64 R2, c[0x0][0x380] ;  /* 0x0000e000ff027b82 */ /* 0x000ea20000000a00 */
[----:B------:R-:W3:Y:S01]  /*0030*/  LDCU UR6, c[0x0][0x2fc] ;  /* 0x00005f80ff0677ac */ /* 0x000ee20008000800 */
[----:B0-----:R-:W-:Y:S01]  /*0040*/  VIADD R1, R1, 0xfffffff0 ;  /* 0xfffffff001017836 */ /* 0x001fe20000000000 */
[----:B------:R-:W1:Y:S01]  /*0050*/  S2R R12, SR_CTAID.X ;  /* 0x00000000000c7919 */ /* 0x000e620000002500 */
[----:B------:R-:W1:Y:S01]  /*0060*/  LDCU UR7, c[0x0][0x360] ;  /* 0x00006c00ff0777ac */ /* 0x000e620008000800 */
[----:B------:R-:W0:Y:S01]  /*0070*/  LDCU.64 UR4, c[0x0][0x358] ;  /* 0x00006b00ff0477ac */ /* 0x000e220008000a00 */
[----:B------:R-:W-:Y:S01]  /*0080*/  MOV R0, 0x0 ;  /* 0x0000000000007802 */ /* 0x000fe20000000f00 */
[----:B------:R-:W4:Y:S01]  /*0090*/  LDCU.64 UR8, c[0x4][0x10] ;  /* 0x01000200ff0877ac */ /* 0x000f220008000a00 */
[----:B-1----:R-:W-:-:S04]  /*00a0*/  IMAD R14, R12, UR7, R13 ;  /* 0x000000070c0e7c24 */ /* 0x002fc8000f8e020d */
[----:B--2---:R-:W-:-:S05]  /*00b0*/  IMAD.WIDE R2, R14, 0x4, R2 ;  /* 0x000000040e027825 */ /* 0x004fca00078e0202 */
[----:B0-----:R-:W2:Y:S01]  /*00c0*/  LDG.E R15, desc[UR4][R2.64] ;  /* 0x00000004020f7981 */ /* 0x001ea2000c1e1900 */
[----:B------:R-:W0:Y:S01]  /*00d0*/  LDCU UR4, c[0x0][0x2f8] ;  /* 0x00005f00ff0477ac */ /* 0x000e220008000800 */
[----:B------:R1:W1:Y:S01]  /*00e0*/  LDC.64 R8, c[0x4][R0] ;  /* 0x0100000000087b82 */ /* 0x0002620000000a00 */
[----:B----4-:R-:W-:Y:S01]  /*00f0*/  IMAD.U32 R4, RZ, RZ, UR8 ;  /* 0x00000008ff047e24 */ /* 0x010fe2000f8e00ff */
[----:B------:R-:W-:Y:S02]  /*0100*/  MOV R5, UR9 ;  /* 0x0000000900057c02 */ /* 0x000fe40008000f00 */
[----:B0-----:R-:W-:-:S04]  /*0110*/  IADD3 R6, P0, PT, R1, UR4, RZ ;  /* 0x0000000401067c10 */ /* 0x001fc8000ff1e0ff */
[----:B---3--:R-:W-:Y:S01]  /*0120*/  IADD3.X R7, PT, PT, RZ, UR6, RZ, P0, !PT ;  /* 0x00000006ff077c10 */ /* 0x008fe200087fe4ff */
[----:B-12---:R0:W-:Y:S08]  /*0130*/  STL.128 [R1], R12 ;  /* 0x0000000c01007387 */ /* 0x0061f00000100c00 */
[----:B------:R-:W-:-:S07]  /*0140*/  LEPC R20, `(.L_x_4) ;  /* 0x000000001014794e */ /* 0x000fce0000000000 */
[----:B0-----:R-:W-:Y:S05]  /*0150*/  CALL.ABS.NOINC R8 ;  /* 0x0000000008007343 */ /* 0x001fea0003c00000 */
.L_x_4:
[----:B------:R-:W-:Y:S05]  /*0160*/  EXIT ;  /* 0x000000000000794d */ /* 0x000fea0003800000 */
.L_x_5:
        /* <DEDUP_REMOVED lines=9> */
.L_x_10:


//--------------------- .text._Z12idx_calc_tidPi  --------------------------
	.section	.text._Z12idx_calc_tidPi,"ax",@progbits
	.align	128
        .global         _Z12idx_calc_tidPi
        .type           _Z12idx_calc_tidPi,@function
        .size           _Z12idx_calc_tidPi,(.L_x_11 - _Z12idx_calc_tidPi)
        .other          _Z12idx_calc_tidPi,@"STO_CUDA_ENTRY STV_DEFAULT"
_Z12idx_calc_tidPi:
.text._Z12idx_calc_tidPi:
[----:B------:R-:W0:Y:S01]  /*0000*/  LDC R1, c[0x0][0x37c] ;  /* 0x0000df00ff017b82 */ /* 0x000e220000000800 */
[----:B------:R-:W1:Y:S07]  /*0010*/  S2R R10, SR_TID.X ;  /* 0x00000000000a7919 */ /* 0x000e6e0000002100 */
[----:B------:R-:W1:Y:S01]  /*0020*/  LDC.64 R2, c[0x0][0x380] ;  /* 0x0000e000ff027b82 */ /* 0x000e620000000a00 */
[----:B------:R-:W2:Y:S01]  /*0030*/  LDCU.64 UR4, c[0x0][0x358] ;  /* 0x00006b00ff0477ac */ /* 0x000ea20008000a00 */
[----:B0-----:R-:W-:Y:S01]  /*0040*/  VIADD R1, R1, 0xfffffff8 ;  /* 0xfffffff801017836 */ /* 0x001fe20000000000 */
[----:B------:R-:W0:Y:S01]  /*0050*/  LDCU.64 UR6, c[0x4][0x8] ;  /* 0x01000100ff0677ac */ /* 0x000e220008000a00 */
[----:B-1----:R-:W-:-:S05]  /*0060*/  IMAD.WIDE.U32 R2, R10, 0x4, R2 ;  /* 0x000000040a027825 */ /* 0x002fca00078e0002 */
[----:B--2---:R-:W2:Y:S01]  /*0070*/  LDG.E R11, desc[UR4][R2.64] ;  /* 0x00000004020b7981 */ /* 0x004ea2000c1e1900 */
[----:B------:R-:W-:Y:S01]  /*0080*/  MOV R0, 0x0 ;  /* 0x0000000000007802 */ /* 0x000fe20000000f00 */
[----:B------:R-:W1:Y:S01]  /*0090*/  LDCU UR4, c[0x0][0x2f8] ;  /* 0x00005f00ff0477ac */ /* 0x000e620008000800 */
[----:B0-----:R-:W-:Y:S01]  /*00a0*/  IMAD.U32 R4, RZ, RZ, UR6 ;  /* 0x00000006ff047e24 */ /* 0x001fe2000f8e00ff */
[----:B------:R-:W-:Y:S01]  /*00b0*/  MOV R5, UR7 ;  /* 0x0000000700057c02 */ /* 0x000fe20008000f00 */
[----:B------:R0:W3:Y:S01]  /*00c0*/  LDC.64 R8, c[0x4][R0] ;  /* 0x0100000000087b82 */ /* 0x0000e20000000a00 */
[----:B------:R-:W4:Y:S01]  /*00d0*/  LDCU UR5, c[0x0][0x2fc] ;  /* 0x00005f80ff0577ac */ /* 0x000f220008000800 */
[----:B-1----:R-:W-:-:S05]  /*00e0*/  IADD3 R6, P0, PT, R1, UR4, RZ ;  /* 0x0000000401067c10 */ /* 0x002fca000ff1e0ff */
[----:B----4-:R-:W-:Y:S01]  /*00f0*/  IMAD.X R7, RZ, RZ, UR5, P0 ;  /* 0x00000005ff077e24 */ /* 0x010fe200080e06ff */
[----:B--23--:R0:W-:Y:S07]  /*0100*/  STL.64 [R1], R10 ;  /* 0x0000000a01007387 */ /* 0x00c1ee0000100a00 */
[----:B------:R-:W-:-:S07]  /*0110*/  LEPC R20, `(.L_x_6) ;  /* 0x000000001014794e */ /* 0x000fce0000000000 */
[----:B0-----:R-:W-:Y:S05]  /*0120*/  CALL.ABS.NOINC R8 ;  /* 0x0000000008007343 */ /* 0x001fea0003c00000 */
.L_x_6:
[----:B------:R-:W-:Y:S05]  /*0130*/  EXIT ;  /* 0x000000000000794d */ /* 0x000fea0003800000 */
.L_x_7:
        /* <DEDUP_REMOVED lines=12> */
.L_x_11:


//--------------------- .nv.global.init           --------------------------
	.section	.nv.global.init,"aw",@progbits
.nv.global.init:
	.type		$str,@object
	.size		$str,($str$1 - $str)
$str:
        /*0000*/ 	.byte	0x74, 0x68, 0x72, 0x65, 0x61, 0x64, 0x78, 0x20, 0x2d, 0x20, 0x78, 0x3a, 0x20, 0x25, 0x64, 0x2c
        /*0010*/ 	.byte	0x20, 0x64, 0x61, 0x74, 0x61, 0x3a, 0x20, 0x25, 0x64, 0x0a, 0x00
	.type		$str$1,@object
	.size		$str$1,(.L_1 - $str$1)
$str$1:
        /*001b*/ 	.byte	0x62, 0x6c, 0x6f, 0x63, 0x6b, 0x49, 0x64, 0x78, 0x20, 0x2d, 0x20, 0x78, 0x3a, 0x20, 0x25, 0x64
        /*002b*/ 	.byte	0x2c, 0x20, 0x74, 0x68, 0x72, 0x65, 0x61, 0x64, 0x78, 0x20, 0x2d, 0x20, 0x78, 0x3a, 0x20, 0x25
        /*003b*/ 	.byte	0x64, 0x2c, 0x20, 0x67, 0x69, 0x64, 0x3a, 0x20, 0x25, 0x64, 0x2c, 0x20, 0x64, 0x61, 0x74, 0x61
        /*004b*/ 	.byte	0x3a, 0x20, 0x25, 0x64, 0x0a, 0x00
.L_1:


//--------------------- .nv.shared.reserved.0     --------------------------
	.section	.nv.shared.reserved.0,"aw",@nobits
	.weak		__nv_reservedSMEM_offset_0_alias
	.size		__nv_reservedSMEM_offset_0_alias, 0, 64
	.other		__nv_reservedSMEM_offset_0_alias,@"STO_CUDA_RESERVED_SHARED STV_DEFAULT"
__nv_reservedSMEM_offset_0_alias:
	.zero		0
	.zero		64


//--------------------- .nv.constant0._Z15idx_calc_gid2D2Pi --------------------------
	.section	.nv.constant0._Z15idx_calc_gid2D2Pi,"a",@progbits
	.sectionflags	@""
	.align	4
.nv.constant0._Z15idx_calc_gid2D2Pi:
	.zero		904


//--------------------- .nv.constant0._Z14idx_calc_gid2DPi --------------------------
	.section	.nv.constant0._Z14idx_calc_gid2DPi,"a",@progbits
	.sectionflags	@""
	.align	4
.nv.constant0._Z14idx_calc_gid2DPi:
	.zero		904


//--------------------- .nv.constant0._Z12idx_calc_gidPi --------------------------
	.section	.nv.constant0._Z12idx_calc_gidPi,"a",@progbits
	.sectionflags	@""
	.align	4
.nv.constant0._Z12idx_calc_gidPi:
	.zero		904


//--------------------- .nv.constant0._Z12idx_calc_tidPi --------------------------
	.section	.nv.constant0._Z12idx_calc_tidPi,"a",@progbits
	.sectionflags	@""
	.align	4
.nv.constant0._Z12idx_calc_tidPi:
	.zero		904


//--------------------- SYMBOLS --------------------------

	.type		.nv.reservedSmem.offset0,@object
	.size		.nv.reservedSmem.offset0,0x4
	.type		vprintf,@function
